//
// Generated by NVIDIA NVVM Compiler
//
// Compiler Build ID: CL-36424714
// Cuda compilation tools, release 13.0, V13.0.88
// Based on NVVM 20.0.0
//

.version 9.0
.target sm_100
.address_size 64

	// .globl	ARGB_to_YUV444

.visible .entry ARGB_to_YUV444(
	.param .u64 .ptr .align 1 ARGB_to_YUV444_param_0,
	.param .u32 ARGB_to_YUV444_param_1,
	.param .u32 ARGB_to_YUV444_param_2,
	.param .u32 ARGB_to_YUV444_param_3,
	.param .u64 .ptr .align 1 ARGB_to_YUV444_param_4,
	.param .u32 ARGB_to_YUV444_param_5,
	.param .u32 ARGB_to_YUV444_param_6,
	.param .u32 ARGB_to_YUV444_param_7,
	.param .u32 ARGB_to_YUV444_param_8,
	.param .u32 ARGB_to_YUV444_param_9
)
{
	.reg .pred 	%p<4>;
	.reg .b16 	%rs<4>;
	.reg .b32 	%r<33>;
	.reg .b32 	%f<4>;
	.reg .b64 	%rd<17>;
	.reg .b64 	%fd<16>;

	ld.param.u64 	%rd1, [ARGB_to_YUV444_param_0];
	ld.param.u32 	%r8, [ARGB_to_YUV444_param_1];
	ld.param.u32 	%r9, [ARGB_to_YUV444_param_2];
	ld.param.u32 	%r5, [ARGB_to_YUV444_param_3];
	ld.param.u64 	%rd2, [ARGB_to_YUV444_param_4];
	ld.param.u32 	%r10, [ARGB_to_YUV444_param_5];
	ld.param.u32 	%r6, [ARGB_to_YUV444_param_6];
	ld.param.u32 	%r7, [ARGB_to_YUV444_param_7];
	ld.param.u32 	%r11, [ARGB_to_YUV444_param_8];
	ld.param.u32 	%r12, [ARGB_to_YUV444_param_9];
	mov.u32 	%r13, %ctaid.x;
	mov.u32 	%r14, %ntid.x;
	mov.u32 	%r15, %tid.x;
	mad.lo.s32 	%r1, %r13, %r14, %r15;
	mov.u32 	%r16, %ctaid.y;
	mov.u32 	%r17, %ntid.y;
	mov.u32 	%r18, %tid.y;
	mad.lo.s32 	%r2, %r16, %r17, %r18;
	mul.lo.s32 	%r19, %r9, %r2;
	div.u32 	%r3, %r19, %r6;
	mul.lo.s32 	%r20, %r8, %r1;
	div.u32 	%r4, %r20, %r10;
	setp.ge.u32 	%p1, %r4, %r11;
	setp.ge.u32 	%p2, %r3, %r12;
	or.pred  	%p3, %p2, %p1;
	@%p3 bra 	$L__BB0_2;
	cvta.to.global.u64 	%rd3, %rd1;
	cvta.to.global.u64 	%rd4, %rd2;
	shl.b32 	%r21, %r4, 2;
	mad.lo.s32 	%r22, %r3, %r5, %r21;
	add.s32 	%r23, %r22, 1;
	cvt.u64.u32 	%rd5, %r23;
	add.s64 	%rd6, %rd3, %rd5;
	ld.global.u8 	%rs1, [%rd6];
	add.s32 	%r24, %r22, 2;
	cvt.u64.u32 	%rd7, %r24;
	add.s64 	%rd8, %rd3, %rd7;
	ld.global.u8 	%rs2, [%rd8];
	add.s32 	%r25, %r22, 3;
	cvt.u64.u32 	%rd9, %r25;
	add.s64 	%rd10, %rd3, %rd9;
	ld.global.u8 	%rs3, [%rd10];
	mad.lo.s32 	%r26, %r7, %r2, %r1;
	cvt.rn.f64.u16 	%fd1, %rs1;
	cvt.rn.f64.u16 	%fd2, %rs2;
	mul.f64 	%fd3, %fd2, 0d3FE020C49BA5E354;
	fma.rn.f64 	%fd4, %fd1, 0d3FD072B020C49BA6, %fd3;
	cvt.rn.f64.u16 	%fd5, %rs3;
	fma.rn.f64 	%fd6, %fd5, 0d3FB916872B020C4A, %fd4;
	add.f64 	%fd7, %fd6, 0d4030000000000000;
	cvt.rn.f32.f64 	%f1, %fd7;
	cvt.rni.s32.f32 	%r27, %f1;
	cvt.u64.u32 	%rd11, %r26;
	add.s64 	%rd12, %rd4, %rd11;
	st.global.u8 	[%rd12], %r27;
	mul.lo.s32 	%r28, %r7, %r6;
	add.s32 	%r29, %r26, %r28;
	mul.f64 	%fd8, %fd2, 0dBFD29FBE76C8B439;
	fma.rn.f64 	%fd9, %fd1, 0dBFC2F1A9FBE76C8B, %fd8;
	fma.rn.f64 	%fd10, %fd5, 0d3FDC189374BC6A7F, %fd9;
	add.f64 	%fd11, %fd10, 0d4060000000000000;
	cvt.rn.f32.f64 	%f2, %fd11;
	cvt.rni.s32.f32 	%r30, %f2;
	cvt.u64.u32 	%rd13, %r29;
	add.s64 	%rd14, %rd4, %rd13;
	st.global.u8 	[%rd14], %r30;
	add.s32 	%r31, %r29, %r28;
	mul.f64 	%fd12, %fd2, 0dBFD78D4FDF3B645A;
	fma.rn.f64 	%fd13, %fd1, 0d3FDC189374BC6A7F, %fd12;
	fma.rn.f64 	%fd14, %fd5, 0dBFB22D0E56041893, %fd13;
	add.f64 	%fd15, %fd14, 0d4060000000000000;
	cvt.rn.f32.f64 	%f3, %fd15;
	cvt.rni.s32.f32 	%r32, %f3;
	cvt.u64.u32 	%rd15, %r31;
	add.s64 	%rd16, %rd4, %rd15;
	st.global.u8 	[%rd16], %r32;
$L__BB0_2:
	ret;

}


// ===== COMPILED SASS (sm_100) =====

	.target	sm_100

	.elftype	@"ET_EXEC"


//--------------------- .note.nv.tkinfo           --------------------------
	.section	.note.nv.tkinfo,"",@"SHT_NOTE"
	.sectionflags	@"SHF_NOTE_NV_TKINFO"
	.tkinfo
        /*0018*/ 	.word	0x00000002
        /*0030*/ 	.string	""
        /*0030*/ 	.string	"ptxas"
        /*0030*/ 	.string	"Cuda compilation tools, release 13.0, V13.0.88"
        /*0030*/ 	.string	"Build cuda_13.0.r13.0/compiler.36424714_0"
        /*0030*/ 	.string	"-arch sm_100 -m 64 "



//--------------------- .note.nv.cuinfo           --------------------------
	.section	.note.nv.cuinfo,"",@"SHT_NOTE"
	.sectionflags	@"SHF_NOTE_NV_CUINFO"
        /*0018*/ 	.short	0x0002
        /*001a*/ 	.short	0x0064
        /*001c*/ 	.short	0x0082
	.zero		2


//--------------------- .nv.info                  --------------------------
	.section	.nv.info,"",@"SHT_CUDA_INFO"
	.align	4


	//----- nvinfo : EIATTR_REGCOUNT
	.align		4
        /*0000*/ 	.byte	0x04, 0x2f
        /*0002*/ 	.short	(.L_1 - .L_0)
	.align		4
.L_0:
        /*0004*/ 	.word	index@(ARGB_to_YUV444)
        /*0008*/ 	.word	0x00000014


	//----- nvinfo : EIATTR_FRAME_SIZE
	.align		4
.L_1:
        /*000c*/ 	.byte	0x04, 0x11
        /*000e*/ 	.short	(.L_3 - .L_2)
	.align		4
.L_2:
        /*0010*/ 	.word	index@(ARGB_to_YUV444)
        /*0014*/ 	.word	0x00000000


	//----- nvinfo : EIATTR_MIN_STACK_SIZE
	.align		4
.L_3:
        /*0018*/ 	.byte	0x04, 0x12
        /*001a*/ 	.short	(.L_5 - .L_4)
	.align		4
.L_4:
        /*001c*/ 	.word	index@(ARGB_to_YUV444)
        /*0020*/ 	.word	0x00000000
.L_5:


//--------------------- .nv.compat                --------------------------
	.section	.nv.compat,"",@"SHT_CUDA_COMPAT_INFO"
	.align	4
        /*0000*/ 	.byte	0x02, 0x09, 0x00, 0x00, 0x02, 0x02, 0x01, 0x00, 0x02, 0x05, 0x05, 0x00, 0x03, 0x07, 0x01, 0x01
        /*0010*/ 	.byte	0x02, 0x03, 0x00, 0x00, 0x02, 0x06, 0x01, 0x00, 0x04, 0x0b, 0x08, 0x00, 0x01, 0x00, 0x00, 0x00
        /*0020*/ 	.byte	0x00, 0x00, 0x00, 0x00


//--------------------- .nv.info.ARGB_to_YUV444   --------------------------
	.section	.nv.info.ARGB_to_YUV444,"",@"SHT_CUDA_INFO"
	.sectionflags	@""
	.align	4


	//----- nvinfo : EIATTR_CUDA_API_VERSION
	.align		4
        /*0000*/ 	.byte	0x04, 0x37
        /*0002*/ 	.short	(.L_7 - .L_6)
.L_6:
        /*0004*/ 	.word	0x00000082


	//----- nvinfo : EIATTR_KPARAM_INFO
	.align		4
.L_7:
        /*0008*/ 	.byte	0x04, 0x17
        /*000a*/ 	.short	(.L_9 - .L_8)
.L_8:
        /*000c*/ 	.word	0x00000000
        /*0010*/ 	.short	0x0009
        /*0012*/ 	.short	0x0030
        /*0014*/ 	.byte	0x00, 0xf0, 0x11, 0x00


	//----- nvinfo : EIATTR_KPARAM_INFO
	.align		4
.L_9:
        /*0018*/ 	.byte	0x04, 0x17
        /*001a*/ 	.short	(.L_11 - .L_10)
.L_10:
        /*001c*/ 	.word	0x00000000
        /*0020*/ 	.short	0x0008
        /*0022*/ 	.short	0x002c
        /*0024*/ 	.byte	0x00, 0xf0, 0x11, 0x00


	//----- nvinfo : EIATTR_KPARAM_INFO
	.align		4
.L_11:
        /*0028*/ 	.byte	0x04, 0x17
        /*002a*/ 	.short	(.L_13 - .L_12)
.L_12:
        /*002c*/ 	.word	0x00000000
        /*0030*/ 	.short	0x0007
        /*0032*/ 	.short	0x0028
        /*0034*/ 	.byte	0x00, 0xf0, 0x11, 0x00


	//----- nvinfo : EIATTR_KPARAM_INFO
	.align		4
.L_13:
        /*0038*/ 	.byte	0x04, 0x17
        /*003a*/ 	.short	(.L_15 - .L_14)
.L_14:
        /*003c*/ 	.word	0x00000000
        /*0040*/ 	.short	0x0006
        /*0042*/ 	.short	0x0024
        /*0044*/ 	.byte	0x00, 0xf0, 0x11, 0x00


	//----- nvinfo : EIATTR_KPARAM_INFO
	.align		4
.L_15:
        /*0048*/ 	.byte	0x04, 0x17
        /*004a*/ 	.short	(.L_17 - .L_16)
.L_16:
        /*004c*/ 	.word	0x00000000
        /*0050*/ 	.short	0x0005
        /*0052*/ 	.short	0x0020
        /*0054*/ 	.byte	0x00, 0xf0, 0x11, 0x00


	//----- nvinfo : EIATTR_KPARAM_INFO
	.align		4
.L_17:
        /*0058*/ 	.byte	0x04, 0x17
        /*005a*/ 	.short	(.L_19 - .L_18)
.L_18:
        /*005c*/ 	.word	0x00000000
        /*0060*/ 	.short	0x0004
        /*0062*/ 	.short	0x0018
        /*0064*/ 	.byte	0x00, 0xf5, 0x21, 0x00


	//----- nvinfo : EIATTR_KPARAM_INFO
	.align		4
.L_19:
        /*0068*/ 	.byte	0x04, 0x17
        /*006a*/ 	.short	(.L_21 - .L_20)
.L_20:
        /*006c*/ 	.word	0x00000000
        /*0070*/ 	.short	0x0003
        /*0072*/ 	.short	0x0010
        /*0074*/ 	.byte	0x00, 0xf0, 0x11, 0x00


	//----- nvinfo : EIATTR_KPARAM_INFO
	.align		4
.L_21:
        /*0078*/ 	.byte	0x04, 0x17
        /*007a*/ 	.short	(.L_23 - .L_22)
.L_22:
        /*007c*/ 	.word	0x00000000
        /*0080*/ 	.short	0x0002
        /*0082*/ 	.short	0x000c
        /*0084*/ 	.byte	0x00, 0xf0, 0x11, 0x00


	//----- nvinfo : EIATTR_KPARAM_INFO
	.align		4
.L_23:
        /*0088*/ 	.byte	0x04, 0x17
        /*008a*/ 	.short	(.L_25 - .L_24)
.L_24:
        /*008c*/ 	.word	0x00000000
        /*0090*/ 	.short	0x0001
        /*0092*/ 	.short	0x0008
        /*0094*/ 	.byte	0x00, 0xf0, 0x11, 0x00


	//----- nvinfo : EIATTR_KPARAM_INFO
	.align		4
.L_25:
        /*0098*/ 	.byte	0x04, 0x17
        /*009a*/ 	.short	(.L_27 - .L_26)
.L_26:
        /*009c*/ 	.word	0x00000000
        /*00a0*/ 	.short	0x0000
        /*00a2*/ 	.short	0x0000
        /*00a4*/ 	.byte	0x00, 0xf5, 0x21, 0x00


	//----- nvinfo : EIATTR_SPARSE_MMA_MASK
	.align		4
.L_27:
        /*00a8*/ 	.byte	0x03, 0x50
        /*00aa*/ 	.short	0x0000


	//----- nvinfo : EIATTR_MAXREG_COUNT
	.align		4
        /*00ac*/ 	.byte	0x03, 0x1b
        /*00ae*/ 	.short	0x00ff


	//----- nvinfo : EIATTR_MERCURY_ISA_VERSION
	.align		4
        /*00b0*/ 	.byte	0x03, 0x5f
        /*00b2*/ 	.short	0x0101


	//----- nvinfo : EIATTR_VRC_CTA_INIT_COUNT
	.align		4
        /*00b4*/ 	.byte	0x02, 0x4a
	.zero		1
	.zero		1


	//----- nvinfo : EIATTR_EXIT_INSTR_OFFSETS
	.align		4
        /*00b8*/ 	.byte	0x04, 0x1c
        /*00ba*/ 	.short	(.L_29 - .L_28)


	//   ....[0]....
.L_28:
        /*00bc*/ 	.word	0x00000350


	//   ....[1]....
        /*00c0*/ 	.word	0x000007a0


	//----- nvinfo : EIATTR_CBANK_PARAM_SIZE
	.align		4
.L_29:
        /*00c4*/ 	.byte	0x03, 0x19
        /*00c6*/ 	.short	0x0034


	//----- nvinfo : EIATTR_PARAM_CBANK
	.align		4
        /*00c8*/ 	.byte	0x04, 0x0a
        /*00ca*/ 	.short	(.L_31 - .L_30)
	.align		4
.L_30:
        /*00cc*/ 	.word	index@(.nv.constant0.ARGB_to_YUV444)
        /*00d0*/ 	.short	0x0380
        /*00d2*/ 	.short	0x0034


	//----- nvinfo : EIATTR_SW_WAR
	.align		4
.L_31:
        /*00d4*/ 	.byte	0x04, 0x36
        /*00d6*/ 	.short	(.L_33 - .L_32)
.L_32:
        /*00d8*/ 	.word	0x00000008
.L_33:


//--------------------- .nv.callgraph             --------------------------
	.section	.nv.callgraph,"",@"SHT_CUDA_CALLGRAPH"
	.align	4
	.sectionentsize	8
	.align		4
        /*0000*/ 	.word	0x00000000
	.align		4
        /*0004*/ 	.word	0xffffffff
	.align		4
        /*0008*/ 	.word	0x00000000
	.align		4
        /*000c*/ 	.word	0xfffffffe
	.align		4
        /*0010*/ 	.word	0x00000000
	.align		4
        /*0014*/ 	.word	0xfffffffd
	.align		4
        /*0018*/ 	.word	0x00000000
	.align		4
        /*001c*/ 	.word	0xfffffffc


//--------------------- .text.ARGB_to_YUV444      --------------------------
	.section	.text.ARGB_to_YUV444,"ax",@progbits
	.align	128
        .global         ARGB_to_YUV444
        .type           ARGB_to_YUV444,@function
        .size           ARGB_to_YUV444,(.L_x_1 - ARGB_to_YUV444)
        .other          ARGB_to_YUV444,@"STO_CUDA_ENTRY STV_DEFAULT"
ARGB_to_YUV444:
.text.ARGB_to_YUV444:
[----:B------:R-:W-:Y:S01]  /*0000*/  LDC R1, c[0x0][0x37c] ;  /* 0x0000df00ff017b82 */ /* 0x000fe20000000800 */
[----:B------:R-:W0:Y:S01]  /*0010*/  LDCU.64 UR8, c[0x0][0x3a0] ;  /* 0x00007400ff0877ac */ /* 0x000e220008000a00 */
[----:B------:R-:W1:Y:S06]  /*0020*/  S2R R8, SR_TID.X ;  /* 0x0000000000087919 */ /* 0x000e6c0000002100 */
[----:B------:R-:W1:Y:S01]  /*0030*/  S2UR UR4, SR_CTAID.X ;  /* 0x00000000000479c3 */ /* 0x000e620000002500 */
[----:B------:R-:W2:Y:S01]  /*0040*/  LDCU.64 UR6, c[0x0][0x388] ;  /* 0x00007100ff0677ac */ /* 0x000ea20008000a00 */
[----:B------:R-:W3:Y:S06]  /*0050*/  S2R R10, SR_TID.Y ;  /* 0x00000000000a7919 */ /* 0x000eec0000002200 */
[----:B------:R-:W1:Y:S01]  /*0060*/  LDC R3, c[0x0][0x360] ;  /* 0x0000d800ff037b82 */ /* 0x000e620000000800 */
[----:B0-----:R-:W0:Y:S07]  /*0070*/  I2F.U32.RP R2, UR8 ;  /* 0x0000000800027d06 */ /* 0x001e2e0008209000 */
[----:B------:R-:W3:Y:S01]  /*0080*/  S2UR UR5, SR_CTAID.Y ;  /* 0x00000000000579c3 */ /* 0x000ee20000002600 */
[----:B------:R-:W-:-:S02]  /*0090*/  ISETP.NE.U32.AND P5, PT, RZ, UR8, PT ;  /* 0x00000008ff007c0c */ /* 0x000fc4000bfa5070 */
[----:B------:R-:W-:Y:S01]  /*00a0*/  ISETP.NE.U32.AND P2, PT, RZ, UR9, PT ;  /* 0x00000009ff007c0c */ /* 0x000fe2000bf45070 */
[----:B------:R-:W4:Y:S04]  /*00b0*/  I2F.U32.RP R0, UR9 ;  /* 0x0000000900007d06 */ /* 0x000f280008209000 */
[----:B------:R-:W3:Y:S04]  /*00c0*/  LDC R9, c[0x0][0x364] ;  /* 0x0000d900ff097b82 */ /* 0x000ee80000000800 */
[----:B0-----:R-:W0:Y:S08]  /*00d0*/  MUFU.RCP R2, R2 ;  /* 0x0000000200027308 */ /* 0x001e300000001000 */
[----:B----4-:R-:W4:Y:S01]  /*00e0*/  MUFU.RCP R0, R0 ;  /* 0x0000000000007308 */ /* 0x010f220000001000 */
[----:B0-----:R-:W-:-:S07]  /*00f0*/  VIADD R4, R2, 0xffffffe ;  /* 0x0ffffffe02047836 */ /* 0x001fce0000000000 */
[----:B------:R0:W5:Y:S01]  /*0100*/  F2I.FTZ.U32.TRUNC.NTZ R5, R4 ;  /* 0x0000000400057305 */ /* 0x000162000021f000 */
[----:B----4-:R-:W-:Y:S02]  /*0110*/  VIADD R6, R0, 0xffffffe ;  /* 0x0ffffffe00067836 */ /* 0x010fe40000000000 */
[----:B-1----:R-:W-:Y:S01]  /*0120*/  IMAD R0, R3, UR4, R8 ;  /* 0x0000000403007c24 */ /* 0x002fe2000f8e0208 */
[----:B------:R-:W1:Y:S04]  /*0130*/  LDCU UR4, c[0x0][0x3ac] ;  /* 0x00007580ff0477ac */ /* 0x000e680008000800 */
[----:B------:R4:W2:Y:S01]  /*0140*/  F2I.FTZ.U32.TRUNC.NTZ R7, R6 ;  /* 0x0000000600077305 */ /* 0x0008a2000021f000 */
[----:B0-----:R-:W-:Y:S02]  /*0150*/  HFMA2 R4, -RZ, RZ, 0, 0 ;  /* 0x00000000ff047431 */ /* 0x001fe400000001ff */
[----:B---3--:R-:W-:Y:S01]  /*0160*/  IMAD R3, R9, UR5, R10 ;  /* 0x0000000509037c24 */ /* 0x008fe2000f8e020a */
[----:B------:R-:W0:Y:S01]  /*0170*/  LDCU UR5, c[0x0][0x3b0] ;  /* 0x00007600ff0577ac */ /* 0x000e220008000800 */
[----:B-----5:R-:W-:Y:S01]  /*0180*/  IADD3 R11, PT, PT, RZ, -R5, RZ ;  /* 0x80000005ff0b7210 */ /* 0x020fe20007ffe0ff */
[----:B----4-:R-:W-:-:S04]  /*0190*/  IMAD.MOV.U32 R6, RZ, RZ, RZ ;  /* 0x000000ffff067224 */ /* 0x010fc800078e00ff */
[----:B------:R-:W-:Y:S02]  /*01a0*/  IMAD R11, R11, UR8, RZ ;  /* 0x000000080b0b7c24 */ /* 0x000fe4000f8e02ff */
[----:B--2---:R-:W-:Y:S02]  /*01b0*/  IMAD.MOV R2, RZ, RZ, -R7 ;  /* 0x000000ffff027224 */ /* 0x004fe400078e0a07 */
[----:B------:R-:W-:-:S04]  /*01c0*/  IMAD.HI.U32 R5, R5, R11, R4 ;  /* 0x0000000b05057227 */ /* 0x000fc800078e0004 */
[----:B------:R-:W-:Y:S02]  /*01d0*/  IMAD R9, R2, UR9, RZ ;  /* 0x0000000902097c24 */ /* 0x000fe4000f8e02ff */
[----:B------:R-:W-:Y:S02]  /*01e0*/  IMAD R4, R0, UR6, RZ ;  /* 0x0000000600047c24 */ /* 0x000fe4000f8e02ff */
[----:B------:R-:W-:-:S04]  /*01f0*/  IMAD.HI.U32 R7, R7, R9, R6 ;  /* 0x0000000907077227 */ /* 0x000fc800078e0006 */
[----:B------:R-:W-:-:S04]  /*0200*/  IMAD.HI.U32 R5, R5, R4, RZ ;  /* 0x0000000405057227 */ /* 0x000fc800078e00ff */
[----:B------:R-:W-:Y:S01]  /*0210*/  IMAD R2, R3, UR7, RZ ;  /* 0x0000000703027c24 */ /* 0x000fe2000f8e02ff */
[----:B------:R-:W-:-:S03]  /*0220*/  IADD3 R11, PT, PT, -R5, RZ, RZ ;  /* 0x000000ff050b7210 */ /* 0x000fc60007ffe1ff */
[----:B------:R-:W-:-:S04]  /*0230*/  IMAD.HI.U32 R7, R7, R2, RZ ;  /* 0x0000000207077227 */ /* 0x000fc800078e00ff */
[----:B------:R-:W-:Y:S02]  /*0240*/  IMAD.MOV R9, RZ, RZ, -R7 ;  /* 0x000000ffff097224 */ /* 0x000fe400078e0a07 */
[----:B------:R-:W-:Y:S02]  /*0250*/  IMAD R4, R11, UR8, R4 ;  /* 0x000000080b047c24 */ /* 0x000fe4000f8e0204 */
[----:B------:R-:W-:-:S03]  /*0260*/  IMAD R2, R9, UR9, R2 ;  /* 0x0000000909027c24 */ /* 0x000fc6000f8e0202 */
[----:B------:R-:W-:Y:S02]  /*0270*/  ISETP.GE.U32.AND P3, PT, R4, UR8, PT ;  /* 0x0000000804007c0c */ /* 0x000fe4000bf66070 */
[----:B------:R-:W-:-:S11]  /*0280*/  ISETP.GE.U32.AND P0, PT, R2, UR9, PT ;  /* 0x0000000902007c0c */ /* 0x000fd6000bf06070 */
[----:B------:R-:W-:Y:S02]  /*0290*/  @P3 IADD3 R4, PT, PT, R4, -UR8, RZ ;  /* 0x8000000804043c10 */ /* 0x000fe4000fffe0ff */
[----:B------:R-:W-:Y:S01]  /*02a0*/  @P0 VIADD R2, R2, -UR9 ;  /* 0x8000000902020c36 */ /* 0x000fe20008000000 */
[----:B------:R-:W-:Y:S01]  /*02b0*/  @P3 IADD3 R5, PT, PT, R5, 0x1, RZ ;  /* 0x0000000105053810 */ /* 0x000fe20007ffe0ff */
[----:B------:R-:W-:Y:S01]  /*02c0*/  @P0 VIADD R7, R7, 0x1 ;  /* 0x0000000107070836 */ /* 0x000fe20000000000 */
[----:B------:R-:W-:Y:S02]  /*02d0*/  ISETP.GE.U32.AND P4, PT, R4, UR8, PT ;  /* 0x0000000804007c0c */ /* 0x000fe4000bf86070 */
[----:B------:R-:W-:-:S11]  /*02e0*/  ISETP.GE.U32.AND P1, PT, R2, UR9, PT ;  /* 0x0000000902007c0c */ /* 0x000fd6000bf26070 */
[----:B------:R-:W-:Y:S02]  /*02f0*/  @P4 IADD3 R5, PT, PT, R5, 0x1, RZ ;  /* 0x0000000105054810 */ /* 0x000fe40007ffe0ff */
[----:B------:R-:W-:Y:S01]  /*0300*/  @!P5 LOP3.LUT R5, RZ, UR8, RZ, 0x33, !PT ;  /* 0x00000008ff05dc12 */ /* 0x000fe2000f8e33ff */
[----:B------:R-:W-:Y:S01]  /*0310*/  @P1 VIADD R7, R7, 0x1 ;  /* 0x0000000107071836 */ /* 0x000fe20000000000 */
[----:B------:R-:W-:Y:S02]  /*0320*/  @!P2 LOP3.LUT R7, RZ, UR9, RZ, 0x33, !PT ;  /* 0x00000009ff07ac12 */ /* 0x000fe4000f8e33ff */
[----:B-1----:R-:W-:-:S04]  /*0330*/  ISETP.GE.U32.AND P0, PT, R5, UR4, PT ;  /* 0x0000000405007c0c */ /* 0x002fc8000bf06070 */
[----:B0-----:R-:W-:-:S13]  /*0340*/  ISETP.GE.U32.OR P0, PT, R7, UR5, P0 ;  /* 0x0000000507007c0c */ /* 0x001fda0008706470 */
[----:B------:R-:W-:Y:S05]  /*0350*/  @P0 EXIT ;  /* 0x000000000000094d */ /* 0x000fea0003800000 */
[----:B------:R-:W0:Y:S01]  /*0360*/  LDCU UR4, c[0x0][0x390] ;  /* 0x00007200ff0477ac */ /* 0x000e220008000800 */
[----:B------:R-:W-:Y:S01]  /*0370*/  SHF.L.U32 R2, R5, 0x2, RZ ;  /* 0x0000000205027819 */ /* 0x000fe200000006ff */
[----:B------:R-:W1:Y:S04]  /*0380*/  LDCU.64 UR6, c[0x0][0x380] ;  /* 0x00007000ff0677ac */ /* 0x000e680008000a00 */
[----:B0-----:R-:W-:Y:S01]  /*0390*/  IMAD R2, R7, UR4, R2 ;  /* 0x0000000407027c24 */ /* 0x001fe2000f8e0202 */
[----:B------:R-:W0:Y:S03]  /*03a0*/  LDCU.64 UR4, c[0x0][0x358] ;  /* 0x00006b00ff0477ac */ /* 0x000e260008000a00 */
[C---:B------:R-:W-:Y:S01]  /*03b0*/  VIADD R10, R2.reuse, 0x2 ;  /* 0x00000002020a7836 */ /* 0x040fe20000000000 */
[----:B------:R-:W-:-:S04]  /*03c0*/  IADD3 R12, PT, PT, R2, 0x1, RZ ;  /* 0x00000001020c7810 */ /* 0x000fc80007ffe0ff */
[----:B-1----:R-:W-:-:S05]  /*03d0*/  IADD3 R10, P0, PT, R10, UR6, RZ ;  /* 0x000000060a0a7c10 */ /* 0x002fca000ff1e0ff */
[----:B------:R-:W-:Y:S01]  /*03e0*/  IMAD.X R11, RZ, RZ, UR7, P0 ;  /* 0x00000007ff0b7e24 */ /* 0x000fe200080e06ff */
[----:B------:R-:W-:-:S04]  /*03f0*/  IADD3 R12, P0, PT, R12, UR6, RZ ;  /* 0x000000060c0c7c10 */ /* 0x000fc8000ff1e0ff */
[----:B0-----:R-:W2:Y:S01]  /*0400*/  LDG.E.U8 R16, desc[UR4][R10.64] ;  /* 0x000000040a107981 */ /* 0x001ea2000c1e1100 */
[----:B------:R-:W-:Y:S01]  /*0410*/  IADD3 R2, PT, PT, R2, 0x3, RZ ;  /* 0x0000000302027810 */ /* 0x000fe20007ffe0ff */
[----:B------:R-:W-:-:S03]  /*0420*/  IMAD.X R13, RZ, RZ, UR7, P0 ;  /* 0x00000007ff0d7e24 */ /* 0x000fc600080e06ff */
[----:B------:R-:W-:Y:S02]  /*0430*/  IADD3 R14, P0, PT, R2, UR6, RZ ;  /* 0x00000006020e7c10 */ /* 0x000fe4000ff1e0ff */
[----:B------:R-:W3:Y:S01]  /*0440*/  LDG.E.U8 R4, desc[UR4][R12.64] ;  /* 0x000000040c047981 */ /* 0x000ee2000c1e1100 */
[----:B------:R-:W-:Y:S01]  /*0450*/  UMOV UR10, 0x76c8b439 ;  /* 0x76c8b439000a7882 */ /* 0x000fe20000000000 */
[----:B------:R-:W-:Y:S01]  /*0460*/  IADD3.X R15, PT, PT, RZ, UR7, RZ, P0, !PT ;  /* 0x00000007ff0f7c10 */ /* 0x000fe200087fe4ff */
[----:B------:R-:W-:Y:S01]  /*0470*/  UMOV UR11, 0x3fd29fbe ;  /* 0x3fd29fbe000b7882 */ /* 0x000fe20000000000 */
[----:B------:R-:W0:Y:S03]  /*0480*/  LDC R2, c[0x0][0x3a8] ;  /* 0x0000ea00ff027b82 */ /* 0x000e260000000800 */
[----:B------:R-:W4:Y:S01]  /*0490*/  LDG.E.U8 R14, desc[UR4][R14.64] ;  /* 0x000000040e0e7981 */ /* 0x000f22000c1e1100 */
[----:B------:R-:W-:Y:S01]  /*04a0*/  UMOV UR6, 0x9ba5e354 ;  /* 0x9ba5e35400067882 */ /* 0x000fe20000000000 */
[----:B------:R-:W-:Y:S01]  /*04b0*/  UMOV UR7, 0x3fe020c4 ;  /* 0x3fe020c400077882 */ /* 0x000fe20000000000 */
[----:B0-----:R-:W-:Y:S01]  /*04c0*/  IMAD R3, R3, R2, R0 ;  /* 0x0000000203037224 */ /* 0x001fe200078e0200 */
[----:B--2---:R-:W0:Y:S08]  /*04d0*/  I2F.F64.U16 R6, R16 ;  /* 0x0000001000067312 */ /* 0x004e300000101800 */
[----:B---3--:R-:W1:Y:S01]  /*04e0*/  I2F.F64.U16 R4, R4 ;  /* 0x0000000400047312 */ /* 0x008e620000101800 */
[----:B0-----:R-:W-:-:S07]  /*04f0*/  DMUL R8, R6, UR6 ;  /* 0x0000000606087c28 */ /* 0x001fce0008000000 */
[----:B----4-:R-:W0:Y:S01]  /*0500*/  I2F.F64.U16 R10, R14 ;  /* 0x0000000e000a7312 */ /* 0x010e220000101800 */
[----:B------:R-:W-:Y:S01]  /*0510*/  UMOV UR6, 0x20c49ba6 ;  /* 0x20c49ba600067882 */ /* 0x000fe20000000000 */
[----:B------:R-:W-:Y:S01]  /*0520*/  UMOV UR7, 0x3fd072b0 ;  /* 0x3fd072b000077882 */ /* 0x000fe20000000000 */
[----:B------:R-:W-:Y:S01]  /*0530*/  DMUL R12, R6, -UR10 ;  /* 0x8000000a060c7c28 */ /* 0x000fe20008000000 */
[----:B------:R-:W-:Y:S01]  /*0540*/  UMOV UR10, 0xfbe76c8b ;  /* 0xfbe76c8b000a7882 */ /* 0x000fe20000000000 */
[----:B------:R-:W-:Y:S01]  /*0550*/  UMOV UR11, 0x3fc2f1a9 ;  /* 0x3fc2f1a9000b7882 */ /* 0x000fe20000000000 */
[----:B-1----:R-:W-:Y:S01]  /*0560*/  DFMA R8, R4, UR6, R8 ;  /* 0x0000000604087c2b */ /* 0x002fe20008000008 */
[----:B------:R-:W-:Y:S01]  /*0570*/  UMOV UR6, 0xdf3b645a ;  /* 0xdf3b645a00067882 */ /* 0x000fe20000000000 */
[----:B------:R-:W-:Y:S02]  /*0580*/  UMOV UR7, 0x3fd78d4f ;  /* 0x3fd78d4f00077882 */ /* 0x000fe40000000000 */
[----:B------:R-:W-:Y:S01]  /*0590*/  DMUL R6, R6, -UR6 ;  /* 0x8000000606067c28 */ /* 0x000fe20008000000 */
[----:B------:R-:W-:Y:S01]  /*05a0*/  UMOV UR6, 0x2b020c4a ;  /* 0x2b020c4a00067882 */ /* 0x000fe20000000000 */
[----:B------:R-:W-:Y:S01]  /*05b0*/  UMOV UR7, 0x3fb91687 ;  /* 0x3fb9168700077882 */ /* 0x000fe20000000000 */
[----:B------:R-:W-:-:S02]  /*05c0*/  DFMA R12, R4, -UR10, R12 ;  /* 0x8000000a040c7c2b */ /* 0x000fc4000800000c */
[----:B0-----:R-:W-:Y:S01]  /*05d0*/  DFMA R8, R10, UR6, R8 ;  /* 0x000000060a087c2b */ /* 0x001fe20008000008 */
[----:B------:R-:W-:Y:S01]  /*05e0*/  UMOV UR6, 0x74bc6a7f ;  /* 0x74bc6a7f00067882 */ /* 0x000fe20000000000 */
[----:B------:R-:W-:Y:S02]  /*05f0*/  UMOV UR7, 0x3fdc1893 ;  /* 0x3fdc189300077882 */ /* 0x000fe40000000000 */
[----:B------:R-:W-:Y:S02]  /*0600*/  DFMA R6, R4, UR6, R6 ;  /* 0x0000000604067c2b */ /* 0x000fe40008000006 */
[----:B------:R-:W-:Y:S01]  /*0610*/  DFMA R12, R10, UR6, R12 ;  /* 0x000000060a0c7c2b */ /* 0x000fe2000800000c */
[----:B------:R-:W-:Y:S01]  /*0620*/  UMOV UR6, 0x56041893 ;  /* 0x5604189300067882 */ /* 0x000fe20000000000 */
[----:B------:R-:W-:Y:S01]  /*0630*/  UMOV UR7, 0x3fb22d0e ;  /* 0x3fb22d0e00077882 */ /* 0x000fe20000000000 */
[----:B------:R-:W-:Y:S01]  /*0640*/  DADD R8, R8, 16 ;  /* 0x4030000008087429 */ /* 0x000fe20000000000 */
[----:B------:R-:W-:-:S02]  /*0650*/  IMAD R4, R2, UR9, R3 ;  /* 0x0000000902047c24 */ /* 0x000fc4000f8e0203 */
[----:B------:R-:W-:Y:S01]  /*0660*/  DFMA R6, R10, -UR6, R6 ;  /* 0x800000060a067c2b */ /* 0x000fe20008000006 */
[----:B------:R-:W0:Y:S01]  /*0670*/  LDCU.64 UR6, c[0x0][0x398] ;  /* 0x00007300ff0677ac */ /* 0x000e220008000a00 */
[----:B------:R-:W-:Y:S01]  /*0680*/  DADD R12, R12, 128 ;  /* 0x406000000c0c7429 */ /* 0x000fe20000000000 */
[----:B------:R1:W2:Y:S05]  /*0690*/  F2F.F32.F64 R10, R8 ;  /* 0x00000008000a7310 */ /* 0x0002aa0000301000 */
[----:B------:R-:W-:-:S04]  /*06a0*/  DADD R6, R6, 128 ;  /* 0x4060000006067429 */ /* 0x000fc80000000000 */
[----:B------:R-:W3:Y:S01]  /*06b0*/  F2F.F32.F64 R12, R12 ;  /* 0x0000000c000c7310 */ /* 0x000ee20000301000 */
[----:B-1----:R-:W-:Y:S01]  /*06c0*/  IMAD R8, R2, UR9, R4 ;  /* 0x0000000902087c24 */ /* 0x002fe2000f8e0204 */
[----:B0-----:R-:W-:-:S06]  /*06d0*/  IADD3 R2, P0, PT, R3, UR6, RZ ;  /* 0x0000000603027c10 */ /* 0x001fcc000ff1e0ff */
[----:B------:R-:W0:Y:S01]  /*06e0*/  F2F.F32.F64 R6, R6 ;  /* 0x0000000600067310 */ /* 0x000e220000301000 */
[----:B------:R-:W-:Y:S02]  /*06f0*/  IADD3 R4, P1, PT, R4, UR6, RZ ;  /* 0x0000000604047c10 */ /* 0x000fe4000ff3e0ff */
[----:B------:R-:W-:Y:S01]  /*0700*/  IADD3 R8, P2, PT, R8, UR6, RZ ;  /* 0x0000000608087c10 */ /* 0x000fe2000ff5e0ff */
[----:B------:R-:W-:Y:S01]  /*0710*/  IMAD.X R3, RZ, RZ, UR7, P0 ;  /* 0x00000007ff037e24 */ /* 0x000fe200080e06ff */
[----:B------:R-:W-:Y:S02]  /*0720*/  IADD3.X R5, PT, PT, RZ, UR7, RZ, P1, !PT ;  /* 0x00000007ff057c10 */ /* 0x000fe40008ffe4ff */
[----:B------:R-:W-:Y:S01]  /*0730*/  IADD3.X R9, PT, PT, RZ, UR7, RZ, P2, !PT ;  /* 0x00000007ff097c10 */ /* 0x000fe200097fe4ff */
[----:B--2---:R-:W1:Y:S08]  /*0740*/  F2I.NTZ R11, R10 ;  /* 0x0000000a000b7305 */ /* 0x004e700000203100 */
[----:B---3--:R-:W2:Y:S01]  /*0750*/  F2I.NTZ R15, R12 ;  /* 0x0000000c000f7305 */ /* 0x008ea20000203100 */
[----:B-1----:R-:W-:Y:S07]  /*0760*/  STG.E.U8 desc[UR4][R2.64], R11 ;  /* 0x0000000b02007986 */ /* 0x002fee000c101104 */
[----:B0-----:R-:W0:Y:S01]  /*0770*/  F2I.NTZ R17, R6 ;  /* 0x0000000600117305 */ /* 0x001e220000203100 */
[----:B--2---:R-:W-:Y:S04]  /*0780*/  STG.E.U8 desc[UR4][R4.64], R15 ;  /* 0x0000000f04007986 */ /* 0x004fe8000c101104 */
[----:B0-----:R-:W-:Y:S01]  /*0790*/  STG.E.U8 desc[UR4][R8.64], R17 ;  /* 0x0000001108007986 */ /* 0x001fe2000c101104 */
[----:B------:R-:W-:Y:S05]  /*07a0*/  EXIT ;  /* 0x000000000000794d */ /* 0x000fea0003800000 */
.L_x_0:
[----:B------:R-:W-:-:S00]  /*07b0*/  BRA `(.L_x_0) ;  /* 0xfffffffc00fc7947 */ /* 0x000fc0000383ffff */
[----:B------:R-:W-:-:S00]  /*07c0*/  NOP ;  /* 0x0000000000007918 */ /* 0x000fc00000000000 */
        /* <DEDUP_REMOVED lines=11> */
.L_x_1:


//--------------------- .nv.shared.reserved.0     --------------------------
	.section	.nv.shared.reserved.0,"aw",@nobits
	.weak		__nv_reservedSMEM_offset_0_alias
	.size		__nv_reservedSMEM_offset_0_alias, 0, 64
	.other		__nv_reservedSMEM_offset_0_alias,@"STO_CUDA_RESERVED_SHARED STV_DEFAULT"
__nv_reservedSMEM_offset_0_alias:
	.zero		0
	.zero		64


//--------------------- .nv.constant0.ARGB_to_YUV444 --------------------------
	.section	.nv.constant0.ARGB_to_YUV444,"a",@progbits
	.sectionflags	@""
	.align	4
.nv.constant0.ARGB_to_YUV444:
	.zero		948


//--------------------- SYMBOLS --------------------------

	.type		.nv.reservedSmem.offset0,@object
	.size		.nv.reservedSmem.offset0,0x4
